	.headerflags	@"EF_CUDA_TEXMODE_UNIFIED EF_CUDA_64BIT_ADDRESS EF_CUDA_ACCELERATORS EF_CUDA_SM90 EF_CUDA_VIRTUAL_SM(EF_CUDA_SM90)"
	.elftype	@"ET_EXEC"


//--------------------- .nv.info                  --------------------------
	.section	.nv.info,"",@"SHT_CUDA_INFO"
	.align	4


	//----- nvinfo : EIATTR_REGCOUNT
	.align		4
        /*0000*/ 	.byte	0x04, 0x2f
        /*0002*/ 	.short	(.L_1 - .L_0)
	.align		4
.L_0:
        /*0004*/ 	.word	index@(triton_poi_fused_convolution_leaky_relu_leaky_relu_backward_0)
        /*0008*/ 	.word	0x0000000c


	//----- nvinfo : EIATTR_MIN_STACK_SIZE
	.align		4
.L_1:
        /*000c*/ 	.byte	0x04, 0x12
        /*000e*/ 	.short	(.L_3 - .L_2)
	.align		4
.L_2:
        /*0010*/ 	.word	index@(triton_poi_fused_convolution_leaky_relu_leaky_relu_backward_0)
        /*0014*/ 	.word	0x00000000


	//----- nvinfo : EIATTR_FRAME_SIZE
	.align		4
.L_3:
        /*0018*/ 	.byte	0x04, 0x11
        /*001a*/ 	.short	(.L_5 - .L_4)
	.align		4
.L_4:
        /*001c*/ 	.word	index@(triton_poi_fused_convolution_leaky_relu_leaky_relu_backward_0)
        /*0020*/ 	.word	0x00000000


	//----- nvinfo : EIATTR_MIN_STACK_SIZE
	.align		4
.L_5:
        /*0024*/ 	.byte	0x04, 0x12
        /*0026*/ 	.short	(.L_7 - .L_6)
	.align		4
.L_6:
        /*0028*/ 	.word	index@(triton_poi_fused_convolution_leaky_relu_leaky_relu_backward_0)
        /*002c*/ 	.word	0x00000000
.L_7:


//--------------------- .nv.info.triton_poi_fused_convolution_leaky_relu_leaky_relu_backward_0 --------------------------
	.section	.nv.info.triton_poi_fused_convolution_leaky_relu_leaky_relu_backward_0,"",@"SHT_CUDA_INFO"
	.sectionflags	@""
	.align	4


	//----- nvinfo : EIATTR_CUDA_API_VERSION
	.align		4
        /*0000*/ 	.byte	0x04, 0x37
        /*0002*/ 	.short	(.L_9 - .L_8)
.L_8:
        /*0004*/ 	.word	0x0000007c


	//----- nvinfo : EIATTR_KPARAM_INFO
	.align		4
.L_9:
        /*0008*/ 	.byte	0x04, 0x17
        /*000a*/ 	.short	(.L_11 - .L_10)
.L_10:
        /*000c*/ 	.word	0x00000000
        /*0010*/ 	.short	0x0003
        /*0012*/ 	.short	0x0018
        /*0014*/ 	.byte	0x00, 0xf0, 0x11, 0x00


	//----- nvinfo : EIATTR_KPARAM_INFO
	.align		4
.L_11:
        /*0018*/ 	.byte	0x04, 0x17
        /*001a*/ 	.short	(.L_13 - .L_12)
.L_12:
        /*001c*/ 	.word	0x00000000
        /*0020*/ 	.short	0x0002
        /*0022*/ 	.short	0x0010
        /*0024*/ 	.byte	0x00, 0xf4, 0x21, 0x00


	//----- nvinfo : EIATTR_KPARAM_INFO
	.align		4
.L_13:
        /*0028*/ 	.byte	0x04, 0x17
        /*002a*/ 	.short	(.L_15 - .L_14)
.L_14:
        /*002c*/ 	.word	0x00000000
        /*0030*/ 	.short	0x0001
        /*0032*/ 	.short	0x0008
        /*0034*/ 	.byte	0x00, 0xf4, 0x21, 0x00


	//----- nvinfo : EIATTR_KPARAM_INFO
	.align		4
.L_15:
        /*0038*/ 	.byte	0x04, 0x17
        /*003a*/ 	.short	(.L_17 - .L_16)
.L_16:
        /*003c*/ 	.word	0x00000000
        /*0040*/ 	.short	0x0000
        /*0042*/ 	.short	0x0000
        /*0044*/ 	.byte	0x00, 0xf4, 0x21, 0x00


	//----- nvinfo : EIATTR_SPARSE_MMA_MASK
	.align		4
.L_17:
        /*0048*/ 	.byte	0x03, 0x50
        /*004a*/ 	.short	0x0000


	//----- nvinfo : EIATTR_MAXREG_COUNT
	.align		4
        /*004c*/ 	.byte	0x03, 0x1b
        /*004e*/ 	.short	0x00ff


	//----- nvinfo : EIATTR_EXIT_INSTR_OFFSETS
	.align		4
        /*0050*/ 	.byte	0x04, 0x1c
        /*0052*/ 	.short	(.L_19 - .L_18)


	//   ....[0]....
.L_18:
        /*0054*/ 	.word	0x000001d0


	//----- nvinfo : EIATTR_REQNTID
	.align		4
.L_19:
        /*0058*/ 	.byte	0x04, 0x10
        /*005a*/ 	.short	(.L_21 - .L_20)
.L_20:
        /*005c*/ 	.word	0x00000080
        /*0060*/ 	.word	0x00000001
        /*0064*/ 	.word	0x00000001


	//----- nvinfo : EIATTR_CBANK_PARAM_SIZE
	.align		4
.L_21:
        /*0068*/ 	.byte	0x03, 0x19
        /*006a*/ 	.short	0x001c


	//----- nvinfo : EIATTR_PARAM_CBANK
	.align		4
        /*006c*/ 	.byte	0x04, 0x0a
        /*006e*/ 	.short	(.L_23 - .L_22)
	.align		4
.L_22:
        /*0070*/ 	.word	index@(.nv.constant0.triton_poi_fused_convolution_leaky_relu_leaky_relu_backward_0)
        /*0074*/ 	.short	0x0210
        /*0076*/ 	.short	0x001c


	//----- nvinfo : EIATTR_SW_WAR
	.align		4
.L_23:
        /*0078*/ 	.byte	0x04, 0x36
        /*007a*/ 	.short	(.L_25 - .L_24)
.L_24:
        /*007c*/ 	.word	0x00000008
.L_25:


//--------------------- .nv.callgraph             --------------------------
	.section	.nv.callgraph,"",@"SHT_CUDA_CALLGRAPH"
	.align	4
	.sectionentsize	8
	.align		4
        /*0000*/ 	.word	0x00000000
	.align		4
        /*0004*/ 	.word	0xffffffff
	.align		4
        /*0008*/ 	.word	0x00000000
	.align		4
        /*000c*/ 	.word	0xfffffffe
	.align		4
        /*0010*/ 	.word	0x00000000
	.align		4
        /*0014*/ 	.word	0xfffffffd
	.align		4
        /*0018*/ 	.word	0x00000000
	.align		4
        /*001c*/ 	.word	0xfffffffc


//--------------------- .text.triton_poi_fused_convolution_leaky_relu_leaky_relu_backward_0 --------------------------
	.section	.text.triton_poi_fused_convolution_leaky_relu_leaky_relu_backward_0,"ax",@progbits
	.align	128
        .global         triton_poi_fused_convolution_leaky_relu_leaky_relu_backward_0
        .type           triton_poi_fused_convolution_leaky_relu_leaky_relu_backward_0,@function
        .size           triton_poi_fused_convolution_leaky_relu_leaky_relu_backward_0,(.L_x_1 - triton_poi_fused_convolution_leaky_relu_leaky_relu_backward_0)
        .other          triton_poi_fused_convolution_leaky_relu_leaky_relu_backward_0,@"STO_CUDA_ENTRY STV_DEFAULT"
triton_poi_fused_convolution_leaky_relu_leaky_relu_backward_0:
.text.triton_poi_fused_convolution_leaky_relu_leaky_relu_backward_0:
[----:B------:R-:W-:Y:S01]  /*0000*/  LDC R1, c[0x0][0x28] ;  /* 0x00000a00ff017b82 */ /* 0x000fe20000000800 */
[----:B------:R-:W1:Y:S07]  /*0010*/  S2R R0, SR_TID.X ;  /* 0x0000000000007919 */ /* 0x000e6e0000002100 */
[----:B------:R-:W2:Y:S01]  /*0020*/  LDC.64 R4, c[0x0][0x218] ;  /* 0x00008600ff047b82 */ /* 0x000ea20000000a00 */
[----:B------:R-:W-:Y:S01]  /*0030*/  ULDC.64 UR4, c[0x0][0x208] ;  /* 0x0000820000047ab9 */ /* 0x000fe20000000a00 */
[----:B------:R-:W-:Y:S01]  /*0040*/  ULDC.64 UR6, c[0x0][0x220] ;  /* 0x0000880000067ab9 */ /* 0x000fe20000000a00 */
[----:B------:R-:W3:Y:S01]  /*0050*/  S2R R7, SR_CTAID.X ;  /* 0x0000000000077919 */ /* 0x000ee20000002500 */
[----:B-1----:R-:W-:-:S02]  /*0060*/  LOP3.LUT R0, R0, 0x7f, RZ, 0xc0, !PT ;  /* 0x0000007f00007812 */ /* 0x002fc400078ec0ff */
[----:B---3--:R-:W-:-:S03]  /*0070*/  SHF.R.S32.HI R2, RZ, 0x18, R7 ;  /* 0x00000018ff027819 */ /* 0x008fc60000011407 */
[----:B------:R-:W-:Y:S01]  /*0080*/  IMAD R7, R7, 0x80, R0 ;  /* 0x0000008007077824 */ /* 0x000fe200078e0200 */
[----:B------:R-:W-:Y:S02]  /*0090*/  SGXT R0, R2, 0x1 ;  /* 0x000000010200781a */ /* 0x000fe40000000200 */
[----:B------:R-:W1:Y:S02]  /*00a0*/  LDC.64 R2, c[0x0][0x210] ;  /* 0x00008400ff027b82 */ /* 0x000e640000000a00 */
[----:B------:R-:W-:-:S04]  /*00b0*/  LEA.HI R0, R0, R7, RZ, 0x4 ;  /* 0x0000000700007211 */ /* 0x000fc800078f20ff */
[--C-:B------:R-:W-:Y:S02]  /*00c0*/  SHF.R.S32.HI R6, RZ, 0x4, R0.reuse ;  /* 0x00000004ff067819 */ /* 0x100fe40000011400 */
[----:B------:R-:W-:-:S04]  /*00d0*/  SHF.R.S32.HI R9, RZ, 0x1f, R0 ;  /* 0x0000001fff097819 */ /* 0x000fc80000011400 */
[----:B------:R-:W-:-:S04]  /*00e0*/  LEA.HI R9, R9, R6, RZ, 0x7 ;  /* 0x0000000609097211 */ /* 0x000fc800078f38ff */
[----:B------:R-:W-:-:S05]  /*00f0*/  LOP3.LUT R9, R9, 0xffffff80, RZ, 0xc0, !PT ;  /* 0xffffff8009097812 */ /* 0x000fca00078ec0ff */
[----:B------:R-:W-:Y:S02]  /*0100*/  IMAD.IADD R9, R6, 0x1, -R9 ;  /* 0x0000000106097824 */ /* 0x000fe400078e0a09 */
[----:B-1----:R-:W-:-:S04]  /*0110*/  IMAD.WIDE R2, R7, 0x4, R2 ;  /* 0x0000000407027825 */ /* 0x002fc800078e0202 */
[----:B--2---:R-:W-:Y:S02]  /*0120*/  IMAD.WIDE R4, R9, 0x4, R4 ;  /* 0x0000000409047825 */ /* 0x004fe400078e0204 */
[----:B------:R-:W2:Y:S04]  /*0130*/  LDG.E R2, desc[UR4][R2.64] ;  /* 0x0000000402027981 */ /* 0x000ea8000c1e1900 */
[----:B------:R-:W2:Y:S01]  /*0140*/  LDG.E.EL R5, desc[UR4][R4.64] ;  /* 0x0000000404057981 */ /* 0x000ea2000c2e1900 */
[----:B------:R-:W-:-:S04]  /*0150*/  IADD3 R6, P1, R7, UR6, RZ ;  /* 0x0000000607067c10 */ /* 0x000fc8000ff3e0ff */
[----:B------:R-:W-:Y:S02]  /*0160*/  LEA.HI.X.SX32 R7, R7, UR7, 0x1, P1 ;  /* 0x0000000707077c11 */ /* 0x000fe400088f0eff */
[C---:B--2---:R-:W-:Y:S01]  /*0170*/  FSETP.GT.AND P0, PT, R2.reuse, -R5, PT ;  /* 0x800000050200720b */ /* 0x044fe20003f04000 */
[----:B------:R-:W-:-:S12]  /*0180*/  FADD R0, R2, R5 ;  /* 0x0000000502007221 */ /* 0x000fd80000000000 */
[----:B------:R-:W-:-:S05]  /*0190*/  @!P0 FMUL R0, R0, 0.10000000149011611938 ;  /* 0x3dcccccd00008820 */ /* 0x000fca0000400000 */
[----:B------:R-:W-:-:S04]  /*01a0*/  FSETP.GT.AND P0, PT, R0, RZ, PT ;  /* 0x000000ff0000720b */ /* 0x000fc80003f04000 */
[----:B------:R-:W-:-:S05]  /*01b0*/  SEL R9, RZ, 0x1, !P0 ;  /* 0x00000001ff097807 */ /* 0x000fca0004000000 */
[----:B------:R-:W-:Y:S01]  /*01c0*/  STG.E.U8 desc[UR4][R6.64], R9 ;  /* 0x0000000906007986 */ /* 0x000fe2000c101104 */
[----:B------:R-:W-:Y:S05]  /*01d0*/  EXIT ;  /* 0x000000000000794d */ /* 0x000fea0003800000 */
.L_x_0:
[----:B------:R-:W-:-:S00]  /*01e0*/  BRA `(.L_x_0) ;  /* 0xfffffffc00fc7947 */ /* 0x000fc0000383ffff */
[----:B------:R-:W-:-:S00]  /*01f0*/  NOP ;  /* 0x0000000000007918 */ /* 0x000fc00000000000 */
        /* <DEDUP_REMOVED lines=8> */
.L_x_1:


//--------------------- .nv.constant0.triton_poi_fused_convolution_leaky_relu_leaky_relu_backward_0 --------------------------
	.section	.nv.constant0.triton_poi_fused_convolution_leaky_relu_leaky_relu_backward_0,"a",@progbits
	.sectionflags	@""
	.align	4
.nv.constant0.triton_poi_fused_convolution_leaky_relu_leaky_relu_backward_0:
	.zero		556
